//
// Generated by NVIDIA NVVM Compiler
//
// Compiler Build ID: CL-36424714
// Cuda compilation tools, release 13.0, V13.0.88
// Based on NVVM 20.0.0
//

.version 9.0
.target sm_100
.address_size 64

	// .globl	_Z5saxpyifPfS_

.visible .entry _Z5saxpyifPfS_(
	.param .u32 _Z5saxpyifPfS__param_0,
	.param .f32 _Z5saxpyifPfS__param_1,
	.param .u64 .ptr .align 1 _Z5saxpyifPfS__param_2,
	.param .u64 .ptr .align 1 _Z5saxpyifPfS__param_3
)
{
	.reg .pred 	%p<2>;
	.reg .b32 	%r<6>;
	.reg .b32 	%f<5>;
	.reg .b64 	%rd<8>;

	ld.param.u32 	%r2, [_Z5saxpyifPfS__param_0];
	ld.param.f32 	%f1, [_Z5saxpyifPfS__param_1];
	ld.param.u64 	%rd1, [_Z5saxpyifPfS__param_2];
	ld.param.u64 	%rd2, [_Z5saxpyifPfS__param_3];
	mov.u32 	%r3, %ctaid.x;
	mov.u32 	%r4, %ntid.x;
	mov.u32 	%r5, %tid.x;
	mad.lo.s32 	%r1, %r3, %r4, %r5;
	setp.ge.s32 	%p1, %r1, %r2;
	@%p1 bra 	$L__BB0_2;
	cvta.to.global.u64 	%rd3, %rd1;
	cvta.to.global.u64 	%rd4, %rd2;
	mul.wide.s32 	%rd5, %r1, 4;
	add.s64 	%rd6, %rd3, %rd5;
	ld.global.f32 	%f2, [%rd6];
	add.s64 	%rd7, %rd4, %rd5;
	ld.global.f32 	%f3, [%rd7];
	fma.rn.f32 	%f4, %f1, %f2, %f3;
	st.global.f32 	[%rd7], %f4;
$L__BB0_2:
	ret;

}
	// .globl	_Z8kernel_aPfS_
.visible .entry _Z8kernel_aPfS_(
	.param .u64 .ptr .align 1 _Z8kernel_aPfS__param_0,
	.param .u64 .ptr .align 1 _Z8kernel_aPfS__param_1
)
{
	.reg .pred 	%p<2>;
	.reg .b32 	%r<5>;
	.reg .b32 	%f<3>;
	.reg .b64 	%rd<5>;

	ld.param.u64 	%rd1, [_Z8kernel_aPfS__param_1];
	mov.u32 	%r2, %ctaid.x;
	mov.u32 	%r3, %ntid.x;
	mov.u32 	%r4, %tid.x;
	mad.lo.s32 	%r1, %r2, %r3, %r4;
	setp.gt.s32 	%p1, %r1, 499999;
	@%p1 bra 	$L__BB1_2;
	cvta.to.global.u64 	%rd2, %rd1;
	mul.wide.s32 	%rd3, %r1, 4;
	add.s64 	%rd4, %rd2, %rd3;
	ld.global.f32 	%f1, [%rd4];
	add.f32 	%f2, %f1, 0f3F800000;
	st.global.f32 	[%rd4], %f2;
$L__BB1_2:
	ret;

}
	// .globl	_Z8kernel_cPfS_
.visible .entry _Z8kernel_cPfS_(
	.param .u64 .ptr .align 1 _Z8kernel_cPfS__param_0,
	.param .u64 .ptr .align 1 _Z8kernel_cPfS__param_1
)
{
	.reg .pred 	%p<2>;
	.reg .b32 	%r<5>;
	.reg .b32 	%f<3>;
	.reg .b64 	%rd<5>;

	ld.param.u64 	%rd1, [_Z8kernel_cPfS__param_1];
	mov.u32 	%r2, %ctaid.x;
	mov.u32 	%r3, %ntid.x;
	mov.u32 	%r4, %tid.x;
	mad.lo.s32 	%r1, %r2, %r3, %r4;
	setp.gt.s32 	%p1, %r1, 499999;
	@%p1 bra 	$L__BB2_2;
	cvta.to.global.u64 	%rd2, %rd1;
	mul.wide.s32 	%rd3, %r1, 4;
	add.s64 	%rd4, %rd2, %rd3;
	ld.global.f32 	%f1, [%rd4];
	add.f32 	%f2, %f1, 0fBF800000;
	st.global.f32 	[%rd4], %f2;
$L__BB2_2:
	ret;

}


// ===== COMPILED SASS (sm_100) =====

	.target	sm_100

	.elftype	@"ET_EXEC"


//--------------------- .note.nv.tkinfo           --------------------------
	.section	.note.nv.tkinfo,"",@"SHT_NOTE"
	.sectionflags	@"SHF_NOTE_NV_TKINFO"
	.tkinfo
        /*0018*/ 	.word	0x00000002
        /*0030*/ 	.string	""
        /*0030*/ 	.string	"ptxas"
        /*0030*/ 	.string	"Cuda compilation tools, release 13.0, V13.0.88"
        /*0030*/ 	.string	"Build cuda_13.0.r13.0/compiler.36424714_0"
        /*0030*/ 	.string	"-arch sm_100 -m 64 "



//--------------------- .note.nv.cuinfo           --------------------------
	.section	.note.nv.cuinfo,"",@"SHT_NOTE"
	.sectionflags	@"SHF_NOTE_NV_CUINFO"
        /*0018*/ 	.short	0x0002
        /*001a*/ 	.short	0x0064
        /*001c*/ 	.short	0x0082
	.zero		2


//--------------------- .nv.info                  --------------------------
	.section	.nv.info,"",@"SHT_CUDA_INFO"
	.align	4


	//----- nvinfo : EIATTR_REGCOUNT
	.align		4
        /*0000*/ 	.byte	0x04, 0x2f
        /*0002*/ 	.short	(.L_1 - .L_0)
	.align		4
.L_0:
        /*0004*/ 	.word	index@(_Z5saxpyifPfS_)
        /*0008*/ 	.word	0x0000000a


	//----- nvinfo : EIATTR_FRAME_SIZE
	.align		4
.L_1:
        /*000c*/ 	.byte	0x04, 0x11
        /*000e*/ 	.short	(.L_3 - .L_2)
	.align		4
.L_2:
        /*0010*/ 	.word	index@(_Z5saxpyifPfS_)
        /*0014*/ 	.word	0x00000000


	//----- nvinfo : EIATTR_REGCOUNT
	.align		4
.L_3:
        /*0018*/ 	.byte	0x04, 0x2f
        /*001a*/ 	.short	(.L_5 - .L_4)
	.align		4
.L_4:
        /*001c*/ 	.word	index@(_Z8kernel_aPfS_)
        /*0020*/ 	.word	0x00000008


	//----- nvinfo : EIATTR_FRAME_SIZE
	.align		4
.L_5:
        /*0024*/ 	.byte	0x04, 0x11
        /*0026*/ 	.short	(.L_7 - .L_6)
	.align		4
.L_6:
        /*0028*/ 	.word	index@(_Z8kernel_aPfS_)
        /*002c*/ 	.word	0x00000000


	//----- nvinfo : EIATTR_REGCOUNT
	.align		4
.L_7:
        /*0030*/ 	.byte	0x04, 0x2f
        /*0032*/ 	.short	(.L_9 - .L_8)
	.align		4
.L_8:
        /*0034*/ 	.word	index@(_Z8kernel_cPfS_)
        /*0038*/ 	.word	0x00000008


	//----- nvinfo : EIATTR_FRAME_SIZE
	.align		4
.L_9:
        /*003c*/ 	.byte	0x04, 0x11
        /*003e*/ 	.short	(.L_11 - .L_10)
	.align		4
.L_10:
        /*0040*/ 	.word	index@(_Z8kernel_cPfS_)
        /*0044*/ 	.word	0x00000000


	//----- nvinfo : EIATTR_MIN_STACK_SIZE
	.align		4
.L_11:
        /*0048*/ 	.byte	0x04, 0x12
        /*004a*/ 	.short	(.L_13 - .L_12)
	.align		4
.L_12:
        /*004c*/ 	.word	index@(_Z8kernel_cPfS_)
        /*0050*/ 	.word	0x00000000


	//----- nvinfo : EIATTR_MIN_STACK_SIZE
	.align		4
.L_13:
        /*0054*/ 	.byte	0x04, 0x12
        /*0056*/ 	.short	(.L_15 - .L_14)
	.align		4
.L_14:
        /*0058*/ 	.word	index@(_Z8kernel_aPfS_)
        /*005c*/ 	.word	0x00000000


	//----- nvinfo : EIATTR_MIN_STACK_SIZE
	.align		4
.L_15:
        /*0060*/ 	.byte	0x04, 0x12
        /*0062*/ 	.short	(.L_17 - .L_16)
	.align		4
.L_16:
        /*0064*/ 	.word	index@(_Z5saxpyifPfS_)
        /*0068*/ 	.word	0x00000000
.L_17:


//--------------------- .nv.compat                --------------------------
	.section	.nv.compat,"",@"SHT_CUDA_COMPAT_INFO"
	.align	4
        /*0000*/ 	.byte	0x02, 0x09, 0x00, 0x00, 0x02, 0x02, 0x01, 0x00, 0x02, 0x05, 0x05, 0x00, 0x03, 0x07, 0x01, 0x01
        /*0010*/ 	.byte	0x02, 0x03, 0x00, 0x00, 0x02, 0x06, 0x01, 0x00, 0x04, 0x0b, 0x08, 0x00, 0x09, 0x00, 0x00, 0x00
        /*0020*/ 	.byte	0x00, 0x00, 0x00, 0x00


//--------------------- .nv.info._Z8kernel_cPfS_  --------------------------
	.section	.nv.info._Z8kernel_cPfS_,"",@"SHT_CUDA_INFO"
	.sectionflags	@""
	.align	4


	//----- nvinfo : EIATTR_CUDA_API_VERSION
	.align		4
        /*0000*/ 	.byte	0x04, 0x37
        /*0002*/ 	.short	(.L_19 - .L_18)
.L_18:
        /*0004*/ 	.word	0x00000082


	//----- nvinfo : EIATTR_KPARAM_INFO
	.align		4
.L_19:
        /*0008*/ 	.byte	0x04, 0x17
        /*000a*/ 	.short	(.L_21 - .L_20)
.L_20:
        /*000c*/ 	.word	0x00000000
        /*0010*/ 	.short	0x0001
        /*0012*/ 	.short	0x0008
        /*0014*/ 	.byte	0x00, 0xf5, 0x21, 0x00


	//----- nvinfo : EIATTR_KPARAM_INFO
	.align		4
.L_21:
        /*0018*/ 	.byte	0x04, 0x17
        /*001a*/ 	.short	(.L_23 - .L_22)
.L_22:
        /*001c*/ 	.word	0x00000000
        /*0020*/ 	.short	0x0000
        /*0022*/ 	.short	0x0000
        /*0024*/ 	.byte	0x00, 0xf5, 0x21, 0x00


	//----- nvinfo : EIATTR_SPARSE_MMA_MASK
	.align		4
.L_23:
        /*0028*/ 	.byte	0x03, 0x50
        /*002a*/ 	.short	0x0000


	//----- nvinfo : EIATTR_MAXREG_COUNT
	.align		4
        /*002c*/ 	.byte	0x03, 0x1b
        /*002e*/ 	.short	0x00ff


	//----- nvinfo : EIATTR_MERCURY_ISA_VERSION
	.align		4
        /*0030*/ 	.byte	0x03, 0x5f
        /*0032*/ 	.short	0x0101


	//----- nvinfo : EIATTR_VRC_CTA_INIT_COUNT
	.align		4
        /*0034*/ 	.byte	0x02, 0x4a
	.zero		1
	.zero		1


	//----- nvinfo : EIATTR_EXIT_INSTR_OFFSETS
	.align		4
        /*0038*/ 	.byte	0x04, 0x1c
        /*003a*/ 	.short	(.L_25 - .L_24)


	//   ....[0]....
.L_24:
        /*003c*/ 	.word	0x00000060


	//   ....[1]....
        /*0040*/ 	.word	0x000000d0


	//----- nvinfo : EIATTR_CBANK_PARAM_SIZE
	.align		4
.L_25:
        /*0044*/ 	.byte	0x03, 0x19
        /*0046*/ 	.short	0x0010


	//----- nvinfo : EIATTR_PARAM_CBANK
	.align		4
        /*0048*/ 	.byte	0x04, 0x0a
        /*004a*/ 	.short	(.L_27 - .L_26)
	.align		4
.L_26:
        /*004c*/ 	.word	index@(.nv.constant0._Z8kernel_cPfS_)
        /*0050*/ 	.short	0x0380
        /*0052*/ 	.short	0x0010


	//----- nvinfo : EIATTR_SW_WAR
	.align		4
.L_27:
        /*0054*/ 	.byte	0x04, 0x36
        /*0056*/ 	.short	(.L_29 - .L_28)
.L_28:
        /*0058*/ 	.word	0x00000008
.L_29:


//--------------------- .nv.info._Z8kernel_aPfS_  --------------------------
	.section	.nv.info._Z8kernel_aPfS_,"",@"SHT_CUDA_INFO"
	.sectionflags	@""
	.align	4


	//----- nvinfo : EIATTR_CUDA_API_VERSION
	.align		4
        /*0000*/ 	.byte	0x04, 0x37
        /*0002*/ 	.short	(.L_31 - .L_30)
.L_30:
        /*0004*/ 	.word	0x00000082


	//----- nvinfo : EIATTR_KPARAM_INFO
	.align		4
.L_31:
        /*0008*/ 	.byte	0x04, 0x17
        /*000a*/ 	.short	(.L_33 - .L_32)
.L_32:
        /*000c*/ 	.word	0x00000000
        /*0010*/ 	.short	0x0001
        /*0012*/ 	.short	0x0008
        /*0014*/ 	.byte	0x00, 0xf5, 0x21, 0x00


	//----- nvinfo : EIATTR_KPARAM_INFO
	.align		4
.L_33:
        /*0018*/ 	.byte	0x04, 0x17
        /*001a*/ 	.short	(.L_35 - .L_34)
.L_34:
        /*001c*/ 	.word	0x00000000
        /*0020*/ 	.short	0x0000
        /*0022*/ 	.short	0x0000
        /*0024*/ 	.byte	0x00, 0xf5, 0x21, 0x00


	//----- nvinfo : EIATTR_SPARSE_MMA_MASK
	.align		4
.L_35:
        /*0028*/ 	.byte	0x03, 0x50
        /*002a*/ 	.short	0x0000


	//----- nvinfo : EIATTR_MAXREG_COUNT
	.align		4
        /*002c*/ 	.byte	0x03, 0x1b
        /*002e*/ 	.short	0x00ff


	//----- nvinfo : EIATTR_MERCURY_ISA_VERSION
	.align		4
        /*0030*/ 	.byte	0x03, 0x5f
        /*0032*/ 	.short	0x0101


	//----- nvinfo : EIATTR_VRC_CTA_INIT_COUNT
	.align		4
        /*0034*/ 	.byte	0x02, 0x4a
	.zero		1
	.zero		1


	//----- nvinfo : EIATTR_EXIT_INSTR_OFFSETS
	.align		4
        /*0038*/ 	.byte	0x04, 0x1c
        /*003a*/ 	.short	(.L_37 - .L_36)


	//   ....[0]....
.L_36:
        /*003c*/ 	.word	0x00000060


	//   ....[1]....
        /*0040*/ 	.word	0x000000d0


	//----- nvinfo : EIATTR_CBANK_PARAM_SIZE
	.align		4
.L_37:
        /*0044*/ 	.byte	0x03, 0x19
        /*0046*/ 	.short	0x0010


	//----- nvinfo : EIATTR_PARAM_CBANK
	.align		4
        /*0048*/ 	.byte	0x04, 0x0a
        /*004a*/ 	.short	(.L_39 - .L_38)
	.align		4
.L_38:
        /*004c*/ 	.word	index@(.nv.constant0._Z8kernel_aPfS_)
        /*0050*/ 	.short	0x0380
        /*0052*/ 	.short	0x0010


	//----- nvinfo : EIATTR_SW_WAR
	.align		4
.L_39:
        /*0054*/ 	.byte	0x04, 0x36
        /*0056*/ 	.short	(.L_41 - .L_40)
.L_40:
        /*0058*/ 	.word	0x00000008
.L_41:


//--------------------- .nv.info._Z5saxpyifPfS_   --------------------------
	.section	.nv.info._Z5saxpyifPfS_,"",@"SHT_CUDA_INFO"
	.sectionflags	@""
	.align	4


	//----- nvinfo : EIATTR_CUDA_API_VERSION
	.align		4
        /*0000*/ 	.byte	0x04, 0x37
        /*0002*/ 	.short	(.L_43 - .L_42)
.L_42:
        /*0004*/ 	.word	0x00000082


	//----- nvinfo : EIATTR_KPARAM_INFO
	.align		4
.L_43:
        /*0008*/ 	.byte	0x04, 0x17
        /*000a*/ 	.short	(.L_45 - .L_44)
.L_44:
        /*000c*/ 	.word	0x00000000
        /*0010*/ 	.short	0x0003
        /*0012*/ 	.short	0x0010
        /*0014*/ 	.byte	0x00, 0xf5, 0x21, 0x00


	//----- nvinfo : EIATTR_KPARAM_INFO
	.align		4
.L_45:
        /*0018*/ 	.byte	0x04, 0x17
        /*001a*/ 	.short	(.L_47 - .L_46)
.L_46:
        /*001c*/ 	.word	0x00000000
        /*0020*/ 	.short	0x0002
        /*0022*/ 	.short	0x0008
        /*0024*/ 	.byte	0x00, 0xf5, 0x21, 0x00


	//----- nvinfo : EIATTR_KPARAM_INFO
	.align		4
.L_47:
        /*0028*/ 	.byte	0x04, 0x17
        /*002a*/ 	.short	(.L_49 - .L_48)
.L_48:
        /*002c*/ 	.word	0x00000000
        /*0030*/ 	.short	0x0001
        /*0032*/ 	.short	0x0004
        /*0034*/ 	.byte	0x00, 0xf0, 0x11, 0x00


	//----- nvinfo : EIATTR_KPARAM_INFO
	.align		4
.L_49:
        /*0038*/ 	.byte	0x04, 0x17
        /*003a*/ 	.short	(.L_51 - .L_50)
.L_50:
        /*003c*/ 	.word	0x00000000
        /*0040*/ 	.short	0x0000
        /*0042*/ 	.short	0x0000
        /*0044*/ 	.byte	0x00, 0xf0, 0x11, 0x00


	//----- nvinfo : EIATTR_SPARSE_MMA_MASK
	.align		4
.L_51:
        /*0048*/ 	.byte	0x03, 0x50
        /*004a*/ 	.short	0x0000


	//----- nvinfo : EIATTR_MAXREG_COUNT
	.align		4
        /*004c*/ 	.byte	0x03, 0x1b
        /*004e*/ 	.short	0x00ff


	//----- nvinfo : EIATTR_MERCURY_ISA_VERSION
	.align		4
        /*0050*/ 	.byte	0x03, 0x5f
        /*0052*/ 	.short	0x0101


	//----- nvinfo : EIATTR_VRC_CTA_INIT_COUNT
	.align		4
        /*0054*/ 	.byte	0x02, 0x4a
	.zero		1
	.zero		1


	//----- nvinfo : EIATTR_EXIT_INSTR_OFFSETS
	.align		4
        /*0058*/ 	.byte	0x04, 0x1c
        /*005a*/ 	.short	(.L_53 - .L_52)


	//   ....[0]....
.L_52:
        /*005c*/ 	.word	0x00000070


	//   ....[1]....
        /*0060*/ 	.word	0x00000120


	//----- nvinfo : EIATTR_CBANK_PARAM_SIZE
	.align		4
.L_53:
        /*0064*/ 	.byte	0x03, 0x19
        /*0066*/ 	.short	0x0018


	//----- nvinfo : EIATTR_PARAM_CBANK
	.align		4
        /*0068*/ 	.byte	0x04, 0x0a
        /*006a*/ 	.short	(.L_55 - .L_54)
	.align		4
.L_54:
        /*006c*/ 	.word	index@(.nv.constant0._Z5saxpyifPfS_)
        /*0070*/ 	.short	0x0380
        /*0072*/ 	.short	0x0018


	//----- nvinfo : EIATTR_SW_WAR
	.align		4
.L_55:
        /*0074*/ 	.byte	0x04, 0x36
        /*0076*/ 	.short	(.L_57 - .L_56)
.L_56:
        /*0078*/ 	.word	0x00000008
.L_57:


//--------------------- .nv.callgraph             --------------------------
	.section	.nv.callgraph,"",@"SHT_CUDA_CALLGRAPH"
	.align	4
	.sectionentsize	8
	.align		4
        /*0000*/ 	.word	0x00000000
	.align		4
        /*0004*/ 	.word	0xffffffff
	.align		4
        /*0008*/ 	.word	0x00000000
	.align		4
        /*000c*/ 	.word	0xfffffffe
	.align		4
        /*0010*/ 	.word	0x00000000
	.align		4
        /*0014*/ 	.word	0xfffffffd
	.align		4
        /*0018*/ 	.word	0x00000000
	.align		4
        /*001c*/ 	.word	0xfffffffc


//--------------------- .text._Z8kernel_cPfS_     --------------------------
	.section	.text._Z8kernel_cPfS_,"ax",@progbits
	.align	128
        .global         _Z8kernel_cPfS_
        .type           _Z8kernel_cPfS_,@function
        .size           _Z8kernel_cPfS_,(.L_x_3 - _Z8kernel_cPfS_)
        .other          _Z8kernel_cPfS_,@"STO_CUDA_ENTRY STV_DEFAULT"
_Z8kernel_cPfS_:
.text._Z8kernel_cPfS_:
[----:B------:R-:W-:Y:S01]  /*0000*/  LDC R1, c[0x0][0x37c] ;  /* 0x0000df00ff017b82 */ /* 0x000fe20000000800 */
[----:B------:R-:W0:Y:S07]  /*0010*/  S2R R0, SR_TID.X ;  /* 0x0000000000007919 */ /* 0x000e2e0000002100 */
[----:B------:R-:W0:Y:S08]  /*0020*/  S2UR UR4, SR_CTAID.X ;  /* 0x00000000000479c3 */ /* 0x000e300000002500 */
[----:B------:R-:W0:Y:S02]  /*0030*/  LDC R5, c[0x0][0x360] ;  /* 0x0000d800ff057b82 */ /* 0x000e240000000800 */
[----:B0-----:R-:W-:-:S05]  /*0040*/  IMAD R5, R5, UR4, R0 ;  /* 0x0000000405057c24 */ /* 0x001fca000f8e0200 */
[----:B------:R-:W-:-:S13]  /*0050*/  ISETP.GT.AND P0, PT, R5, 0x7a11f, PT ;  /* 0x0007a11f0500780c */ /* 0x000fda0003f04270 */
[----:B------:R-:W-:Y:S05]  /*0060*/  @P0 EXIT ;  /* 0x000000000000094d */ /* 0x000fea0003800000 */
[----:B------:R-:W0:Y:S01]  /*0070*/  LDC.64 R2, c[0x0][0x388] ;  /* 0x0000e200ff027b82 */ /* 0x000e220000000a00 */
[----:B------:R-:W1:Y:S01]  /*0080*/  LDCU.64 UR4, c[0x0][0x358] ;  /* 0x00006b00ff0477ac */ /* 0x000e620008000a00 */
[----:B0-----:R-:W-:-:S05]  /*0090*/  IMAD.WIDE R2, R5, 0x4, R2 ;  /* 0x0000000405027825 */ /* 0x001fca00078e0202 */
[----:B-1----:R-:W2:Y:S02]  /*00a0*/  LDG.E R0, desc[UR4][R2.64] ;  /* 0x0000000402007981 */ /* 0x002ea4000c1e1900 */
[----:B--2---:R-:W-:-:S05]  /*00b0*/  FADD R5, R0, -1 ;  /* 0xbf80000000057421 */ /* 0x004fca0000000000 */
[----:B------:R-:W-:Y:S01]  /*00c0*/  STG.E desc[UR4][R2.64], R5 ;  /* 0x0000000502007986 */ /* 0x000fe2000c101904 */
[----:B------:R-:W-:Y:S05]  /*00d0*/  EXIT ;  /* 0x000000000000794d */ /* 0x000fea0003800000 */
.L_x_0:
[----:B------:R-:W-:-:S00]  /*00e0*/  BRA `(.L_x_0) ;  /* 0xfffffffc00fc7947 */ /* 0x000fc0000383ffff */
[----:B------:R-:W-:-:S00]  /*00f0*/  NOP ;  /* 0x0000000000007918 */ /* 0x000fc00000000000 */
        /* <DEDUP_REMOVED lines=8> */
.L_x_3:


//--------------------- .text._Z8kernel_aPfS_     --------------------------
	.section	.text._Z8kernel_aPfS_,"ax",@progbits
	.align	128
        .global         _Z8kernel_aPfS_
        .type           _Z8kernel_aPfS_,@function
        .size           _Z8kernel_aPfS_,(.L_x_4 - _Z8kernel_aPfS_)
        .other          _Z8kernel_aPfS_,@"STO_CUDA_ENTRY STV_DEFAULT"
_Z8kernel_aPfS_:
.text._Z8kernel_aPfS_:
        /* <DEDUP_REMOVED lines=11> */
[----:B--2---:R-:W-:-:S05]  /*00b0*/  FADD R5, R0, 1 ;  /* 0x3f80000000057421 */ /* 0x004fca0000000000 */
[----:B------:R-:W-:Y:S01]  /*00c0*/  STG.E desc[UR4][R2.64], R5 ;  /* 0x0000000502007986 */ /* 0x000fe2000c101904 */
[----:B------:R-:W-:Y:S05]  /*00d0*/  EXIT ;  /* 0x000000000000794d */ /* 0x000fea0003800000 */
.L_x_1:
        /* <DEDUP_REMOVED lines=10> */
.L_x_4:


//--------------------- .text._Z5saxpyifPfS_      --------------------------
	.section	.text._Z5saxpyifPfS_,"ax",@progbits
	.align	128
        .global         _Z5saxpyifPfS_
        .type           _Z5saxpyifPfS_,@function
        .size           _Z5saxpyifPfS_,(.L_x_5 - _Z5saxpyifPfS_)
        .other          _Z5saxpyifPfS_,@"STO_CUDA_ENTRY STV_DEFAULT"
_Z5saxpyifPfS_:
.text._Z5saxpyifPfS_:
[----:B------:R-:W-:Y:S01]  /*0000*/  LDC R1, c[0x0][0x37c] ;  /* 0x0000df00ff017b82 */ /* 0x000fe20000000800 */
[----:B------:R-:W0:Y:S07]  /*0010*/  S2R R0, SR_TID.X ;  /* 0x0000000000007919 */ /* 0x000e2e0000002100 */
[----:B------:R-:W0:Y:S01]  /*0020*/  S2UR UR4, SR_CTAID.X ;  /* 0x00000000000479c3 */ /* 0x000e220000002500 */
[----:B------:R-:W1:Y:S07]  /*0030*/  LDCU UR5, c[0x0][0x380] ;  /* 0x00007000ff0577ac */ /* 0x000e6e0008000800 */
[----:B------:R-:W0:Y:S02]  /*0040*/  LDC R7, c[0x0][0x360] ;  /* 0x0000d800ff077b82 */ /* 0x000e240000000800 */
[----:B0-----:R-:W-:-:S05]  /*0050*/  IMAD R7, R7, UR4, R0 ;  /* 0x0000000407077c24 */ /* 0x001fca000f8e0200 */
[----:B-1----:R-:W-:-:S13]  /*0060*/  ISETP.GE.AND P0, PT, R7, UR5, PT ;  /* 0x0000000507007c0c */ /* 0x002fda000bf06270 */
[----:B------:R-:W-:Y:S05]  /*0070*/  @P0 EXIT ;  /* 0x000000000000094d */ /* 0x000fea0003800000 */
[----:B------:R-:W0:Y:S01]  /*0080*/  LDC.64 R2, c[0x0][0x388] ;  /* 0x0000e200ff027b82 */ /* 0x000e220000000a00 */
[----:B------:R-:W1:Y:S01]  /*0090*/  LDCU.64 UR4, c[0x0][0x358] ;  /* 0x00006b00ff0477ac */ /* 0x000e620008000a00 */
[----:B------:R-:W2:Y:S06]  /*00a0*/  LDCU UR6, c[0x0][0x384] ;  /* 0x00007080ff0677ac */ /* 0x000eac0008000800 */
[----:B------:R-:W3:Y:S01]  /*00b0*/  LDC.64 R4, c[0x0][0x390] ;  /* 0x0000e400ff047b82 */ /* 0x000ee20000000a00 */
[----:B0-----:R-:W-:-:S06]  /*00c0*/  IMAD.WIDE R2, R7, 0x4, R2 ;  /* 0x0000000407027825 */ /* 0x001fcc00078e0202 */
[----:B-1----:R-:W2:Y:S01]  /*00d0*/  LDG.E R2, desc[UR4][R2.64] ;  /* 0x0000000402027981 */ /* 0x002ea2000c1e1900 */
[----:B---3--:R-:W-:-:S05]  /*00e0*/  IMAD.WIDE R4, R7, 0x4, R4 ;  /* 0x0000000407047825 */ /* 0x008fca00078e0204 */
[----:B------:R-:W2:Y:S02]  /*00f0*/  LDG.E R7, desc[UR4][R4.64] ;  /* 0x0000000404077981 */ /* 0x000ea4000c1e1900 */
[----:B--2---:R-:W-:-:S05]  /*0100*/  FFMA R7, R2, UR6, R7 ;  /* 0x0000000602077c23 */ /* 0x004fca0008000007 */
[----:B------:R-:W-:Y:S01]  /*0110*/  STG.E desc[UR4][R4.64], R7 ;  /* 0x0000000704007986 */ /* 0x000fe2000c101904 */
[----:B------:R-:W-:Y:S05]  /*0120*/  EXIT ;  /* 0x000000000000794d */ /* 0x000fea0003800000 */
.L_x_2:
        /* <DEDUP_REMOVED lines=13> */
.L_x_5:


//--------------------- .nv.shared.reserved.0     --------------------------
	.section	.nv.shared.reserved.0,"aw",@nobits
	.weak		__nv_reservedSMEM_offset_0_alias
	.size		__nv_reservedSMEM_offset_0_alias, 0, 64
	.other		__nv_reservedSMEM_offset_0_alias,@"STO_CUDA_RESERVED_SHARED STV_DEFAULT"
__nv_reservedSMEM_offset_0_alias:
	.zero		0
	.zero		64


//--------------------- .nv.constant0._Z8kernel_cPfS_ --------------------------
	.section	.nv.constant0._Z8kernel_cPfS_,"a",@progbits
	.sectionflags	@""
	.align	4
.nv.constant0._Z8kernel_cPfS_:
	.zero		912


//--------------------- .nv.constant0._Z8kernel_aPfS_ --------------------------
	.section	.nv.constant0._Z8kernel_aPfS_,"a",@progbits
	.sectionflags	@""
	.align	4
.nv.constant0._Z8kernel_aPfS_:
	.zero		912


//--------------------- .nv.constant0._Z5saxpyifPfS_ --------------------------
	.section	.nv.constant0._Z5saxpyifPfS_,"a",@progbits
	.sectionflags	@""
	.align	4
.nv.constant0._Z5saxpyifPfS_:
	.zero		920


//--------------------- SYMBOLS --------------------------

	.type		.nv.reservedSmem.offset0,@object
	.size		.nv.reservedSmem.offset0,0x4
